//
// Generated by NVIDIA NVVM Compiler
//
// Compiler Build ID: CL-36424714
// Cuda compilation tools, release 13.0, V13.0.88
// Based on NVVM 20.0.0
//

.version 9.0
.target sm_100
.address_size 64

	// .globl	_Z14monte_carlo_pixPyx
.global .align 4 .b8 precalc_xorwow_matrix[102400];
.global .align 4 .b8 precalc_xorwow_offset_matrix[102400];
.global .align 4 .b8 mrg32k3aM1[2304];
.global .align 4 .b8 mrg32k3aM2[2304];
.global .align 4 .b8 mrg32k3aM1SubSeq[2016];
.global .align 4 .b8 mrg32k3aM2SubSeq[2016];
.global .align 4 .b8 mrg32k3aM1Seq[2304];
.global .align 4 .b8 mrg32k3aM2Seq[2304];
.const .align 8 .b8 __cr_lgamma_table[72];

.visible .entry _Z14monte_carlo_pixPyx(
	.param .u64 _Z14monte_carlo_pixPyx_param_0,
	.param .u64 .ptr .align 1 _Z14monte_carlo_pixPyx_param_1,
	.param .u64 _Z14monte_carlo_pixPyx_param_2
)
{
	.reg .pred 	%p<11>;
	.reg .b32 	%r<149>;
	.reg .b32 	%f<31>;
	.reg .b64 	%rd<40>;

	ld.param.u64 	%rd14, [_Z14monte_carlo_pixPyx_param_0];
	ld.param.u64 	%rd15, [_Z14monte_carlo_pixPyx_param_1];
	ld.param.u64 	%rd17, [_Z14monte_carlo_pixPyx_param_2];
	mov.u32 	%r38, %ctaid.x;
	mov.u32 	%r39, %ntid.x;
	mov.u32 	%r40, %tid.x;
	mad.lo.s32 	%r41, %r38, %r39, %r40;
	cvt.s64.s32 	%rd18, %r41;
	add.s64 	%rd19, %rd17, %rd18;
	cvt.u32.u64 	%r42, %rd19;
	xor.b32  	%r43, %r42, -1429050551;
	mul.lo.s32 	%r1, %r43, 1099087573;
	{ .reg .b32 tmp; mov.b64 {tmp, %r44}, %rd19; }
	xor.b32  	%r2, %r44, -136515619;
	setp.lt.s64 	%p1, %rd14, 1;
	mov.b64 	%rd39, 0;
	@%p1 bra 	$L__BB0_7;
	mul.lo.s32 	%r45, %r2, -1703105765;
	add.s32 	%r142, %r1, 5783321;
	xor.b32  	%r141, %r45, 88675123;
	add.s32 	%r140, %r45, 521288629;
	xor.b32  	%r139, %r1, 362436069;
	add.s32 	%r138, %r1, 123456789;
	and.b64  	%rd37, %rd14, 3;
	setp.lt.u64 	%p2, %rd14, 4;
	add.s32 	%r46, %r1, %r45;
	add.s32 	%r137, %r46, 6615241;
	mov.b64 	%rd39, 0;
	@%p2 bra 	$L__BB0_4;
	and.b64  	%rd33, %rd14, 9223372036854775804;
	mul.lo.s32 	%r47, %r2, 1703105765;
	sub.s32 	%r48, %r1, %r47;
	add.s32 	%r131, %r48, 9514737;
	mov.b64 	%rd39, 0;
$L__BB0_3:
	mov.u32 	%r137, %r131;
	shr.u32 	%r49, %r138, 2;
	xor.b32  	%r50, %r49, %r138;
	shl.b32 	%r51, %r142, 4;
	shl.b32 	%r52, %r50, 1;
	xor.b32  	%r53, %r51, %r52;
	xor.b32  	%r54, %r53, %r142;
	xor.b32  	%r55, %r54, %r50;
	add.s32 	%r56, %r137, -2899496;
	add.s32 	%r57, %r56, %r55;
	add.s32 	%r58, %r57, 362437;
	cvt.rn.f32.u32 	%f1, %r58;
	fma.rn.f32 	%f2, %f1, 0f2F800000, 0f2F000000;
	shr.u32 	%r59, %r139, 2;
	xor.b32  	%r60, %r59, %r139;
	shl.b32 	%r61, %r55, 4;
	shl.b32 	%r62, %r60, 1;
	xor.b32  	%r63, %r62, %r61;
	xor.b32  	%r64, %r63, %r60;
	xor.b32  	%r65, %r64, %r55;
	add.s32 	%r66, %r56, %r65;
	add.s32 	%r67, %r66, 724874;
	cvt.rn.f32.u32 	%f3, %r67;
	fma.rn.f32 	%f4, %f3, 0f2F800000, 0f2F000000;
	mul.f32 	%f5, %f4, %f4;
	fma.rn.f32 	%f6, %f2, %f2, %f5;
	setp.le.f32 	%p3, %f6, 0f3F800000;
	selp.u64 	%rd23, 1, 0, %p3;
	add.s64 	%rd24, %rd39, %rd23;
	shr.u32 	%r68, %r140, 2;
	xor.b32  	%r69, %r68, %r140;
	shl.b32 	%r70, %r65, 4;
	shl.b32 	%r71, %r69, 1;
	xor.b32  	%r72, %r70, %r71;
	xor.b32  	%r73, %r72, %r65;
	xor.b32  	%r74, %r73, %r69;
	add.s32 	%r75, %r56, %r74;
	add.s32 	%r76, %r75, 1087311;
	cvt.rn.f32.u32 	%f7, %r76;
	fma.rn.f32 	%f8, %f7, 0f2F800000, 0f2F000000;
	shr.u32 	%r77, %r141, 2;
	xor.b32  	%r78, %r77, %r141;
	shl.b32 	%r79, %r74, 4;
	shl.b32 	%r80, %r78, 1;
	xor.b32  	%r81, %r80, %r79;
	xor.b32  	%r82, %r81, %r78;
	xor.b32  	%r138, %r82, %r74;
	add.s32 	%r83, %r56, %r138;
	add.s32 	%r84, %r83, 1449748;
	cvt.rn.f32.u32 	%f9, %r84;
	fma.rn.f32 	%f10, %f9, 0f2F800000, 0f2F000000;
	mul.f32 	%f11, %f10, %f10;
	fma.rn.f32 	%f12, %f8, %f8, %f11;
	setp.le.f32 	%p4, %f12, 0f3F800000;
	selp.u64 	%rd25, 1, 0, %p4;
	add.s64 	%rd26, %rd24, %rd25;
	shr.u32 	%r85, %r142, 2;
	xor.b32  	%r86, %r85, %r142;
	shl.b32 	%r87, %r138, 4;
	shl.b32 	%r88, %r86, 1;
	xor.b32  	%r89, %r87, %r88;
	xor.b32  	%r90, %r89, %r138;
	xor.b32  	%r139, %r90, %r86;
	add.s32 	%r91, %r56, %r139;
	add.s32 	%r92, %r91, 1812185;
	cvt.rn.f32.u32 	%f13, %r92;
	fma.rn.f32 	%f14, %f13, 0f2F800000, 0f2F000000;
	shr.u32 	%r93, %r55, 2;
	xor.b32  	%r94, %r93, %r55;
	shl.b32 	%r95, %r139, 4;
	shl.b32 	%r96, %r94, 1;
	xor.b32  	%r97, %r96, %r95;
	xor.b32  	%r98, %r97, %r94;
	xor.b32  	%r140, %r98, %r139;
	add.s32 	%r99, %r56, %r140;
	add.s32 	%r100, %r99, 2174622;
	cvt.rn.f32.u32 	%f15, %r100;
	fma.rn.f32 	%f16, %f15, 0f2F800000, 0f2F000000;
	mul.f32 	%f17, %f16, %f16;
	fma.rn.f32 	%f18, %f14, %f14, %f17;
	setp.le.f32 	%p5, %f18, 0f3F800000;
	selp.u64 	%rd27, 1, 0, %p5;
	add.s64 	%rd28, %rd26, %rd27;
	shr.u32 	%r101, %r65, 2;
	xor.b32  	%r102, %r101, %r65;
	shl.b32 	%r103, %r140, 4;
	shl.b32 	%r104, %r102, 1;
	xor.b32  	%r105, %r103, %r104;
	xor.b32  	%r106, %r105, %r140;
	xor.b32  	%r141, %r106, %r102;
	add.s32 	%r107, %r56, %r141;
	add.s32 	%r108, %r107, 2537059;
	cvt.rn.f32.u32 	%f19, %r108;
	fma.rn.f32 	%f20, %f19, 0f2F800000, 0f2F000000;
	shr.u32 	%r109, %r74, 2;
	xor.b32  	%r110, %r109, %r74;
	shl.b32 	%r111, %r141, 4;
	shl.b32 	%r112, %r110, 1;
	xor.b32  	%r113, %r112, %r111;
	xor.b32  	%r114, %r113, %r110;
	xor.b32  	%r142, %r114, %r141;
	add.s32 	%r115, %r142, %r137;
	cvt.rn.f32.u32 	%f21, %r115;
	fma.rn.f32 	%f22, %f21, 0f2F800000, 0f2F000000;
	mul.f32 	%f23, %f22, %f22;
	fma.rn.f32 	%f24, %f20, %f20, %f23;
	setp.le.f32 	%p6, %f24, 0f3F800000;
	selp.u64 	%rd29, 1, 0, %p6;
	add.s64 	%rd39, %rd28, %rd29;
	add.s32 	%r131, %r137, 2899496;
	add.s64 	%rd33, %rd33, -4;
	setp.ne.s64 	%p7, %rd33, 0;
	@%p7 bra 	$L__BB0_3;
$L__BB0_4:
	setp.eq.s64 	%p8, %rd37, 0;
	@%p8 bra 	$L__BB0_7;
	add.s32 	%r143, %r137, 724874;
$L__BB0_6:
	.pragma "nounroll";
	mov.u32 	%r32, %r140;
	mov.u32 	%r140, %r142;
	mov.u32 	%r33, %r141;
	shr.u32 	%r116, %r138, 2;
	xor.b32  	%r117, %r116, %r138;
	shl.b32 	%r118, %r140, 4;
	shl.b32 	%r119, %r117, 1;
	xor.b32  	%r120, %r118, %r119;
	xor.b32  	%r121, %r120, %r140;
	xor.b32  	%r141, %r121, %r117;
	add.s32 	%r122, %r143, %r141;
	add.s32 	%r123, %r122, -362437;
	cvt.rn.f32.u32 	%f25, %r123;
	fma.rn.f32 	%f26, %f25, 0f2F800000, 0f2F000000;
	shr.u32 	%r124, %r139, 2;
	xor.b32  	%r125, %r124, %r139;
	shl.b32 	%r126, %r141, 4;
	shl.b32 	%r127, %r125, 1;
	xor.b32  	%r128, %r127, %r126;
	xor.b32  	%r129, %r128, %r125;
	xor.b32  	%r142, %r129, %r141;
	add.s32 	%r130, %r143, %r142;
	cvt.rn.f32.u32 	%f27, %r130;
	fma.rn.f32 	%f28, %f27, 0f2F800000, 0f2F000000;
	mul.f32 	%f29, %f28, %f28;
	fma.rn.f32 	%f30, %f26, %f26, %f29;
	setp.le.f32 	%p9, %f30, 0f3F800000;
	selp.u64 	%rd30, 1, 0, %p9;
	add.s64 	%rd39, %rd39, %rd30;
	add.s32 	%r143, %r143, 724874;
	add.s64 	%rd37, %rd37, -1;
	setp.ne.s64 	%p10, %rd37, 0;
	mov.u32 	%r139, %r33;
	mov.u32 	%r138, %r32;
	@%p10 bra 	$L__BB0_6;
$L__BB0_7:
	cvta.to.global.u64 	%rd31, %rd15;
	atom.global.add.u64 	%rd32, [%rd31], %rd39;
	ret;

}


// ===== COMPILED SASS (sm_100) =====

	.target	sm_100

	.elftype	@"ET_EXEC"


//--------------------- .note.nv.tkinfo           --------------------------
	.section	.note.nv.tkinfo,"",@"SHT_NOTE"
	.sectionflags	@"SHF_NOTE_NV_TKINFO"
	.tkinfo
        /*0018*/ 	.word	0x00000002
        /*0030*/ 	.string	""
        /*0030*/ 	.string	"ptxas"
        /*0030*/ 	.string	"Cuda compilation tools, release 13.0, V13.0.88"
        /*0030*/ 	.string	"Build cuda_13.0.r13.0/compiler.36424714_0"
        /*0030*/ 	.string	"-arch sm_100 -m 64 "



//--------------------- .note.nv.cuinfo           --------------------------
	.section	.note.nv.cuinfo,"",@"SHT_NOTE"
	.sectionflags	@"SHF_NOTE_NV_CUINFO"
        /*0018*/ 	.short	0x0002
        /*001a*/ 	.short	0x0064
        /*001c*/ 	.short	0x0082
	.zero		2


//--------------------- .nv.info                  --------------------------
	.section	.nv.info,"",@"SHT_CUDA_INFO"
	.align	4


	//----- nvinfo : EIATTR_REGCOUNT
	.align		4
        /*0000*/ 	.byte	0x04, 0x2f
        /*0002*/ 	.short	(.L_10 - .L_9)
	.align		4
.L_9:
        /*0004*/ 	.word	index@(_Z14monte_carlo_pixPyx)
        /*0008*/ 	.word	0x00000016


	//----- nvinfo : EIATTR_FRAME_SIZE
	.align		4
.L_10:
        /*000c*/ 	.byte	0x04, 0x11
        /*000e*/ 	.short	(.L_12 - .L_11)
	.align		4
.L_11:
        /*0010*/ 	.word	index@(_Z14monte_carlo_pixPyx)
        /*0014*/ 	.word	0x00000000


	//----- nvinfo : EIATTR_MIN_STACK_SIZE
	.align		4
.L_12:
        /*0018*/ 	.byte	0x04, 0x12
        /*001a*/ 	.short	(.L_14 - .L_13)
	.align		4
.L_13:
        /*001c*/ 	.word	index@(_Z14monte_carlo_pixPyx)
        /*0020*/ 	.word	0x00000000
.L_14:


//--------------------- .nv.compat                --------------------------
	.section	.nv.compat,"",@"SHT_CUDA_COMPAT_INFO"
	.align	4
        /*0000*/ 	.byte	0x02, 0x09, 0x00, 0x00, 0x02, 0x02, 0x01, 0x00, 0x02, 0x05, 0x05, 0x00, 0x03, 0x07, 0x01, 0x01
        /*0010*/ 	.byte	0x02, 0x03, 0x00, 0x00, 0x02, 0x06, 0x01, 0x00, 0x04, 0x0b, 0x08, 0x00, 0x01, 0x00, 0x00, 0x00
        /*0020*/ 	.byte	0x00, 0x00, 0x00, 0x00


//--------------------- .nv.info._Z14monte_carlo_pixPyx --------------------------
	.section	.nv.info._Z14monte_carlo_pixPyx,"",@"SHT_CUDA_INFO"
	.sectionflags	@""
	.align	4


	//----- nvinfo : EIATTR_CUDA_API_VERSION
	.align		4
        /*0000*/ 	.byte	0x04, 0x37
        /*0002*/ 	.short	(.L_16 - .L_15)
.L_15:
        /*0004*/ 	.word	0x00000082


	//----- nvinfo : EIATTR_KPARAM_INFO
	.align		4
.L_16:
        /*0008*/ 	.byte	0x04, 0x17
        /*000a*/ 	.short	(.L_18 - .L_17)
.L_17:
        /*000c*/ 	.word	0x00000000
        /*0010*/ 	.short	0x0002
        /*0012*/ 	.short	0x0010
        /*0014*/ 	.byte	0x00, 0xf0, 0x21, 0x00


	//----- nvinfo : EIATTR_KPARAM_INFO
	.align		4
.L_18:
        /*0018*/ 	.byte	0x04, 0x17
        /*001a*/ 	.short	(.L_20 - .L_19)
.L_19:
        /*001c*/ 	.word	0x00000000
        /*0020*/ 	.short	0x0001
        /*0022*/ 	.short	0x0008
        /*0024*/ 	.byte	0x00, 0xf5, 0x21, 0x00


	//----- nvinfo : EIATTR_KPARAM_INFO
	.align		4
.L_20:
        /*0028*/ 	.byte	0x04, 0x17
        /*002a*/ 	.short	(.L_22 - .L_21)
.L_21:
        /*002c*/ 	.word	0x00000000
        /*0030*/ 	.short	0x0000
        /*0032*/ 	.short	0x0000
        /*0034*/ 	.byte	0x00, 0xf0, 0x21, 0x00


	//----- nvinfo : EIATTR_SPARSE_MMA_MASK
	.align		4
.L_22:
        /*0038*/ 	.byte	0x03, 0x50
        /*003a*/ 	.short	0x0000


	//----- nvinfo : EIATTR_MAXREG_COUNT
	.align		4
        /*003c*/ 	.byte	0x03, 0x1b
        /*003e*/ 	.short	0x00ff


	//----- nvinfo : EIATTR_MERCURY_ISA_VERSION
	.align		4
        /*0040*/ 	.byte	0x03, 0x5f
        /*0042*/ 	.short	0x0101


	//----- nvinfo : EIATTR_VRC_CTA_INIT_COUNT
	.align		4
        /*0044*/ 	.byte	0x02, 0x4a
	.zero		1
	.zero		1


	//----- nvinfo : EIATTR_EXIT_INSTR_OFFSETS
	.align		4
        /*0048*/ 	.byte	0x04, 0x1c
        /*004a*/ 	.short	(.L_24 - .L_23)


	//   ....[0]....
.L_23:
        /*004c*/ 	.word	0x00000b60


	//----- nvinfo : EIATTR_CBANK_PARAM_SIZE
	.align		4
.L_24:
        /*0050*/ 	.byte	0x03, 0x19
        /*0052*/ 	.short	0x0018


	//----- nvinfo : EIATTR_PARAM_CBANK
	.align		4
        /*0054*/ 	.byte	0x04, 0x0a
        /*0056*/ 	.short	(.L_26 - .L_25)
	.align		4
.L_25:
        /*0058*/ 	.word	index@(.nv.constant0._Z14monte_carlo_pixPyx)
        /*005c*/ 	.short	0x0380
        /*005e*/ 	.short	0x0018


	//----- nvinfo : EIATTR_SW_WAR
	.align		4
.L_26:
        /*0060*/ 	.byte	0x04, 0x36
        /*0062*/ 	.short	(.L_28 - .L_27)
.L_27:
        /*0064*/ 	.word	0x00000008
.L_28:


//--------------------- .nv.callgraph             --------------------------
	.section	.nv.callgraph,"",@"SHT_CUDA_CALLGRAPH"
	.align	4
	.sectionentsize	8
	.align		4
        /*0000*/ 	.word	0x00000000
	.align		4
        /*0004*/ 	.word	0xffffffff
	.align		4
        /*0008*/ 	.word	0x00000000
	.align		4
        /*000c*/ 	.word	0xfffffffe
	.align		4
        /*0010*/ 	.word	0x00000000
	.align		4
        /*0014*/ 	.word	0xfffffffd
	.align		4
        /*0018*/ 	.word	0x00000000
	.align		4
        /*001c*/ 	.word	0xfffffffc


//--------------------- .nv.constant4             --------------------------
	.section	.nv.constant4,"a",@progbits
	.align	8
	.align		8
.nv.constant4:
        /*0000*/ 	.dword	precalc_xorwow_matrix
	.align		8
        /*0008*/ 	.dword	precalc_xorwow_offset_matrix
	.align		8
        /*0010*/ 	.dword	mrg32k3aM1
	.align		8
        /*0018*/ 	.dword	mrg32k3aM2
	.align		8
        /*0020*/ 	.dword	mrg32k3aM1SubSeq
	.align		8
        /*0028*/ 	.dword	mrg32k3aM2SubSeq
	.align		8
        /*0030*/ 	.dword	mrg32k3aM1Seq
	.align		8
        /*0038*/ 	.dword	mrg32k3aM2Seq


//--------------------- .nv.constant3             --------------------------
	.section	.nv.constant3,"a",@progbits
	.align	8
.nv.constant3:
	.type		__cr_lgamma_table,@object
	.size		__cr_lgamma_table,(.L_8 - __cr_lgamma_table)
__cr_lgamma_table:
        /*0000*/ 	.byte	0x00, 0x00, 0x00, 0x00, 0x00, 0x00, 0x00, 0x00, 0x00, 0x00, 0x00, 0x00, 0x00, 0x00, 0x00, 0x00
        /*0010*/ 	.byte	0xef, 0x39, 0xfa, 0xfe, 0x42, 0x2e, 0xe6, 0x3f, 0x02, 0x20, 0x2a, 0xfa, 0x0b, 0xab, 0xfc, 0x3f
        /*0020*/ 	.byte	0xf9, 0x2c, 0x92, 0x7c, 0xa7, 0x6c, 0x09, 0x40, 0xc9, 0x79, 0x44, 0x3c, 0x64, 0x26, 0x13, 0x40
        /*0030*/ 	.byte	0xca, 0x01, 0xcf, 0x3a, 0x27, 0x51, 0x1a, 0x40, 0x30, 0xcc, 0x2d, 0xf3, 0xe1, 0x0c, 0x21, 0x40
        /*0040*/ 	.byte	0x0d, 0xb7, 0xfc, 0x82, 0x8e, 0x35, 0x25, 0x40
.L_8:


//--------------------- .text._Z14monte_carlo_pixPyx --------------------------
	.section	.text._Z14monte_carlo_pixPyx,"ax",@progbits
	.align	128
        .global         _Z14monte_carlo_pixPyx
        .type           _Z14monte_carlo_pixPyx,@function
        .size           _Z14monte_carlo_pixPyx,(.L_x_5 - _Z14monte_carlo_pixPyx)
        .other          _Z14monte_carlo_pixPyx,@"STO_CUDA_ENTRY STV_DEFAULT"
_Z14monte_carlo_pixPyx:
.text._Z14monte_carlo_pixPyx:
[----:B------:R-:W-:Y:S01]  /*0000*/  LDC R1, c[0x0][0x37c] ;  /* 0x0000df00ff017b82 */ /* 0x000fe20000000800 */
[----:B------:R-:W0:Y:S07]  /*0010*/  S2R R3, SR_TID.X ;  /* 0x0000000000037919 */ /* 0x000e2e0000002100 */
[----:B------:R-:W0:Y:S01]  /*0020*/  S2UR UR4, SR_CTAID.X ;  /* 0x00000000000479c3 */ /* 0x000e220000002500 */
[----:B------:R-:W1:Y:S01]  /*0030*/  LDCU.64 UR6, c[0x0][0x380] ;  /* 0x00007000ff0677ac */ /* 0x000e620008000a00 */
[----:B------:R-:W2:Y:S06]  /*0040*/  LDCU.64 UR10, c[0x0][0x390] ;  /* 0x00007200ff0a77ac */ /* 0x000eac0008000a00 */
[----:B------:R-:W0:Y:S01]  /*0050*/  LDC R0, c[0x0][0x360] ;  /* 0x0000d800ff007b82 */ /* 0x000e220000000800 */
[----:B------:R-:W3:Y:S01]  /*0060*/  LDCU.64 UR8, c[0x0][0x358] ;  /* 0x00006b00ff0877ac */ /* 0x000ee20008000a00 */
[----:B-1----:R-:W-:-:S04]  /*0070*/  UISETP.GE.U32.AND UP0, UPT, UR6, 0x1, UPT ;  /* 0x000000010600788c */ /* 0x002fc8000bf06070 */
[----:B------:R-:W-:Y:S01]  /*0080*/  UISETP.GE.AND.EX UP0, UPT, UR7, URZ, UPT, UP0 ;  /* 0x000000ff0700728c */ /* 0x000fe2000bf06300 */
[----:B0-----:R-:W-:Y:S02]  /*0090*/  IMAD R0, R0, UR4, R3 ;  /* 0x0000000400007c24 */ /* 0x001fe4000f8e0203 */
[----:B------:R-:W-:-:S03]  /*00a0*/  IMAD.MOV.U32 R3, RZ, RZ, RZ ;  /* 0x000000ffff037224 */ /* 0x000fc600078e00ff */
[----:B--2---:R-:W-:-:S04]  /*00b0*/  IADD3 R2, P0, PT, R0, UR10, RZ ;  /* 0x0000000a00027c10 */ /* 0x004fc8000ff1e0ff */
[----:B------:R-:W-:Y:S01]  /*00c0*/  LEA.HI.X.SX32 R4, R0, UR11, 0x1, P0 ;  /* 0x0000000b00047c11 */ /* 0x000fe200080f0eff */
[----:B------:R-:W-:Y:S01]  /*00d0*/  IMAD.MOV.U32 R0, RZ, RZ, RZ ;  /* 0x000000ffff007224 */ /* 0x000fe200078e00ff */
[----:B---3--:R-:W-:Y:S07]  /*00e0*/  BRA.U !UP0, `(.L_x_0) ;  /* 0x0000000908907547 */ /* 0x008fee000b800000 */
[----:B------:R-:W-:Y:S01]  /*00f0*/  UISETP.GE.U32.AND UP0, UPT, UR6, 0x4, UPT ;  /* 0x000000040600788c */ /* 0x000fe2000bf06070 */
[----:B------:R-:W-:Y:S01]  /*0100*/  LOP3.LUT R0, R4, 0xf7dcefdd, RZ, 0x3c, !PT ;  /* 0xf7dcefdd04007812 */ /* 0x000fe200078e3cff */
[----:B------:R-:W-:Y:S01]  /*0110*/  IMAD.MOV.U32 R3, RZ, RZ, RZ ;  /* 0x000000ffff037224 */ /* 0x000fe200078e00ff */
[----:B------:R-:W-:Y:S01]  /*0120*/  LOP3.LUT R2, R2, 0xaad26b49, RZ, 0x3c, !PT ;  /* 0xaad26b4902027812 */ /* 0x000fe200078e3cff */
[----:B------:R-:W-:Y:S02]  /*0130*/  UISETP.GE.U32.AND.EX UP0, UPT, UR7, URZ, UPT, UP0 ;  /* 0x000000ff0700728c */ /* 0x000fe4000bf06100 */
[----:B------:R-:W-:Y:S01]  /*0140*/  IMAD R6, R0, -0x658354e5, RZ ;  /* 0x9a7cab1b00067824 */ /* 0x000fe200078e02ff */
[----:B------:R-:W-:Y:S01]  /*0150*/  ULOP3.LUT UR10, UR6, 0x3, URZ, 0xc0, !UPT ;  /* 0x00000003060a7892 */ /* 0x000fe2000f8ec0ff */
[----:B------:R-:W-:Y:S01]  /*0160*/  IMAD R7, R2, 0x4182bed5, RZ ;  /* 0x4182bed502077824 */ /* 0x000fe200078e02ff */
[----:B------:R-:W-:Y:S01]  /*0170*/  UMOV UR4, URZ ;  /* 0x000000ff00047c82 */ /* 0x000fe20008000000 */
[C---:B------:R-:W-:Y:S01]  /*0180*/  VIADD R4, R6.reuse, 0x1f123bb5 ;  /* 0x1f123bb506047836 */ /* 0x040fe20000000000 */
[----:B------:R-:W-:Y:S01]  /*0190*/  LOP3.LUT R2, R6, 0x5491333, RZ, 0x3c, !PT ;  /* 0x0549133306027812 */ /* 0x000fe200078e3cff */
[C---:B------:R-:W-:Y:S01]  /*01a0*/  IMAD.IADD R5, R7.reuse, 0x1, R6 ;  /* 0x0000000107057824 */ /* 0x040fe200078e0206 */
[C---:B------:R-:W-:Y:S01]  /*01b0*/  LOP3.LUT R6, R7.reuse, 0x159a55e5, RZ, 0x3c, !PT ;  /* 0x159a55e507067812 */ /* 0x040fe200078e3cff */
[----:B------:R-:W-:-:S02]  /*01c0*/  VIADD R8, R7, 0x583f19 ;  /* 0x00583f1907087836 */ /* 0x000fc40000000000 */
[----:B------:R-:W-:Y:S02]  /*01d0*/  IMAD.MOV.U32 R0, RZ, RZ, RZ ;  /* 0x000000ffff007224 */ /* 0x000fe400078e00ff */
[----:B------:R-:W-:Y:S02]  /*01e0*/  VIADD R7, R7, 0x75bcd15 ;  /* 0x075bcd1507077836 */ /* 0x000fe40000000000 */
[----:B------:R-:W-:Y:S01]  /*01f0*/  VIADD R9, R5, 0x64f0c9 ;  /* 0x0064f0c905097836 */ /* 0x000fe20000000000 */
[----:B------:R-:W-:Y:S06]  /*0200*/  BRA.U !UP0, `(.L_x_1) ;  /* 0x0000000508a87547 */ /* 0x000fec000b800000 */
[----:B------:R-:W-:Y:S01]  /*0210*/  VIADD R5, R5, 0x912ef1 ;  /* 0x00912ef105057836 */ /* 0x000fe20000000000 */
[----:B------:R-:W-:Y:S01]  /*0220*/  ULOP3.LUT UR5, UR6, 0xfffffffc, URZ, 0xc0, !UPT ;  /* 0xfffffffc06057892 */ /* 0x000fe2000f8ec0ff */
[----:B------:R-:W-:Y:S01]  /*0230*/  IMAD.MOV.U32 R0, RZ, RZ, RZ ;  /* 0x000000ffff007224 */ /* 0x000fe200078e00ff */
[----:B------:R-:W-:Y:S01]  /*0240*/  ULOP3.LUT UR6, UR7, 0x7fffffff, URZ, 0xc0, !UPT ;  /* 0x7fffffff07067892 */ /* 0x000fe2000f8ec0ff */
[----:B------:R-:W-:-:S11]  /*0250*/  IMAD.MOV.U32 R3, RZ, RZ, RZ ;  /* 0x000000ffff037224 */ /* 0x000fd600078e00ff */
.L_x_2:
[----:B------:R-:W-:Y:S01]  /*0260*/  SHF.R.U32.HI R10, RZ, 0x2, R7 ;  /* 0x00000002ff0a7819 */ /* 0x000fe20000011607 */
[----:B------:R-:W-:Y:S01]  /*0270*/  UIADD3 UR5, UP0, UPT, UR5, -0x4, URZ ;  /* 0xfffffffc05057890 */ /* 0x000fe2000ff1e0ff */
[----:B------:R-:W-:Y:S02]  /*0280*/  SHF.R.U32.HI R11, RZ, 0x2, R6 ;  /* 0x00000002ff0b7819 */ /* 0x000fe40000011606 */
[----:B------:R-:W-:Y:S01]  /*0290*/  LOP3.LUT R10, R10, R7, RZ, 0x3c, !PT ;  /* 0x000000070a0a7212 */ /* 0x000fe200078e3cff */
[----:B------:R-:W-:Y:S01]  /*02a0*/  IMAD.SHL.U32 R7, R8, 0x10, RZ ;  /* 0x0000001008077824 */ /* 0x000fe200078e00ff */
[----:B------:R-:W-:Y:S01]  /*02b0*/  LOP3.LUT R11, R11, R6, RZ, 0x3c, !PT ;  /* 0x000000060b0b7212 */ /* 0x000fe200078e3cff */
[----:B------:R-:W-:Y:S01]  /*02c0*/  UIADD3.X UR6, UPT, UPT, UR6, -0x1, URZ, UP0, !UPT ;  /* 0xffffffff06067890 */ /* 0x000fe200087fe4ff */
[----:B------:R-:W-:Y:S01]  /*02d0*/  SHF.R.U32.HI R13, RZ, 0x2, R4 ;  /* 0x00000002ff0d7819 */ /* 0x000fe20000011604 */
[----:B------:R-:W-:Y:S01]  /*02e0*/  IMAD.SHL.U32 R9, R10, 0x2, RZ ;  /* 0x000000020a097824 */ /* 0x000fe200078e00ff */
[----:B------:R-:W-:-:S02]  /*02f0*/  UISETP.NE.U32.AND UP0, UPT, UR5, URZ, UPT ;  /* 0x000000ff0500728c */ /* 0x000fc4000bf05070 */
[----:B------:R-:W-:Y:S02]  /*0300*/  LOP3.LUT R13, R13, R4, RZ, 0x3c, !PT ;  /* 0x000000040d0d7212 */ /* 0x000fe400078e3cff */
[----:B------:R-:W-:Y:S01]  /*0310*/  LOP3.LUT R9, R8, R7, R9, 0x96, !PT ;  /* 0x0000000708097212 */ /* 0x000fe200078e9609 */
[----:B------:R-:W-:Y:S01]  /*0320*/  IMAD.SHL.U32 R7, R11, 0x2, RZ ;  /* 0x000000020b077824 */ /* 0x000fe200078e00ff */
[----:B------:R-:W-:Y:S01]  /*0330*/  UISETP.NE.AND.EX UP0, UPT, UR6, URZ, UPT, UP0 ;  /* 0x000000ff0600728c */ /* 0x000fe2000bf05300 */
[----:B------:R-:W-:Y:S01]  /*0340*/  IMAD.SHL.U32 R4, R13, 0x2, RZ ;  /* 0x000000020d047824 */ /* 0x000fe200078e00ff */
[----:B------:R-:W-:-:S05]  /*0350*/  LOP3.LUT R9, R9, R10, RZ, 0x3c, !PT ;  /* 0x0000000a09097212 */ /* 0x000fca00078e3cff */
[----:B------:R-:W-:-:S05]  /*0360*/  IMAD.SHL.U32 R6, R9, 0x10, RZ ;  /* 0x0000001009067824 */ /* 0x000fca00078e00ff */
[----:B------:R-:W-:Y:S02]  /*0370*/  LOP3.LUT R6, R11, R7, R6, 0x96, !PT ;  /* 0x000000070b067212 */ /* 0x000fe400078e9606 */
[----:B------:R-:W-:Y:S02]  /*0380*/  SHF.R.U32.HI R11, RZ, 0x2, R2 ;  /* 0x00000002ff0b7819 */ /* 0x000fe40000011602 */
[----:B------:R-:W-:Y:S02]  /*0390*/  LOP3.LUT R10, R6, R9, RZ, 0x3c, !PT ;  /* 0x00000009060a7212 */ /* 0x000fe400078e3cff */
[----:B------:R-:W-:Y:S02]  /*03a0*/  LOP3.LUT R2, R11, R2, RZ, 0x3c, !PT ;  /* 0x000000020b027212 */ /* 0x000fe400078e3cff */
[----:B------:R-:W-:Y:S01]  /*03b0*/  SHF.R.U32.HI R6, RZ, 0x2, R9 ;  /* 0x00000002ff067819 */ /* 0x000fe20000011609 */
[----:B------:R-:W-:Y:S01]  /*03c0*/  IMAD.SHL.U32 R7, R10, 0x10, RZ ;  /* 0x000000100a077824 */ /* 0x000fe200078e00ff */
[----:B------:R-:W-:-:S04]  /*03d0*/  SHF.R.U32.HI R15, RZ, 0x2, R10 ;  /* 0x00000002ff0f7819 */ /* 0x000fc8000001160a */
[----:B------:R-:W-:Y:S02]  /*03e0*/  LOP3.LUT R4, R10, R7, R4, 0x96, !PT ;  /* 0x000000070a047212 */ /* 0x000fe400078e9604 */
[----:B------:R-:W-:Y:S02]  /*03f0*/  LOP3.LUT R15, R15, R10, RZ, 0x3c, !PT ;  /* 0x0000000a0f0f7212 */ /* 0x000fe400078e3cff */
[----:B------:R-:W-:Y:S01]  /*0400*/  LOP3.LUT R11, R4, R13, RZ, 0x3c, !PT ;  /* 0x0000000d040b7212 */ /* 0x000fe200078e3cff */
[----:B------:R-:W-:Y:S01]  /*0410*/  IMAD.SHL.U32 R4, R2, 0x2, RZ ;  /* 0x0000000202047824 */ /* 0x000fe200078e00ff */
[----:B------:R-:W-:Y:S02]  /*0420*/  SHF.R.U32.HI R13, RZ, 0x2, R8 ;  /* 0x00000002ff0d7819 */ /* 0x000fe40000011608 */
[----:B------:R-:W-:Y:S01]  /*0430*/  SHF.R.U32.HI R12, RZ, 0x2, R11 ;  /* 0x00000002ff0c7819 */ /* 0x000fe2000001160b */
[----:B------:R-:W-:Y:S01]  /*0440*/  IMAD.SHL.U32 R7, R11, 0x10, RZ ;  /* 0x000000100b077824 */ /* 0x000fe200078e00ff */
[----:B------:R-:W-:-:S02]  /*0450*/  LOP3.LUT R13, R13, R8, RZ, 0x3c, !PT ;  /* 0x000000080d0d7212 */ /* 0x000fc400078e3cff */
[----:B------:R-:W-:Y:S02]  /*0460*/  LOP3.LUT R12, R12, R11, RZ, 0x3c, !PT ;  /* 0x0000000b0c0c7212 */ /* 0x000fe400078e3cff */
[----:B------:R-:W-:-:S03]  /*0470*/  LOP3.LUT R4, R2, R4, R7, 0x96, !PT ;  /* 0x0000000402047212 */ /* 0x000fc600078e9607 */
[----:B------:R-:W-:Y:S01]  /*0480*/  IMAD.SHL.U32 R14, R12, 0x2, RZ ;  /* 0x000000020c0e7824 */ /* 0x000fe200078e00ff */
[----:B------:R-:W-:Y:S01]  /*0490*/  LOP3.LUT R7, R4, R11, RZ, 0x3c, !PT ;  /* 0x0000000b04077212 */ /* 0x000fe200078e3cff */
[----:B------:R-:W-:-:S04]  /*04a0*/  IMAD.SHL.U32 R4, R13, 0x2, RZ ;  /* 0x000000020d047824 */ /* 0x000fc800078e00ff */
[----:B------:R-:W-:-:S05]  /*04b0*/  IMAD.SHL.U32 R2, R7, 0x10, RZ ;  /* 0x0000001007027824 */ /* 0x000fca00078e00ff */
[----:B------:R-:W-:Y:S02]  /*04c0*/  LOP3.LUT R2, R7, R2, R4, 0x96, !PT ;  /* 0x0000000207027212 */ /* 0x000fe400078e9604 */
[----:B------:R-:W-:Y:S02]  /*04d0*/  LOP3.LUT R4, R6, R9, RZ, 0x3c, !PT ;  /* 0x0000000906047212 */ /* 0x000fe400078e3cff */
[----:B------:R-:W-:-:S03]  /*04e0*/  LOP3.LUT R6, R2, R13, RZ, 0x3c, !PT ;  /* 0x0000000d02067212 */ /* 0x000fc600078e3cff */
[----:B------:R-:W-:Y:S02]  /*04f0*/  IMAD.SHL.U32 R2, R4, 0x2, RZ ;  /* 0x0000000204027824 */ /* 0x000fe400078e00ff */
[----:B------:R-:W-:-:S05]  /*0500*/  IMAD.SHL.U32 R13, R6, 0x10, RZ ;  /* 0x00000010060d7824 */ /* 0x000fca00078e00ff */
[----:B------:R-:W-:Y:S01]  /*0510*/  LOP3.LUT R13, R4, R2, R13, 0x96, !PT ;  /* 0x00000002040d7212 */ /* 0x000fe200078e960d */
[----:B------:R-:W-:-:S03]  /*0520*/  IMAD.SHL.U32 R2, R15, 0x2, RZ ;  /* 0x000000020f027824 */ /* 0x000fc600078e00ff */
[----:B------:R-:W-:Y:S01]  /*0530*/  LOP3.LUT R4, R13, R6, RZ, 0x3c, !PT ;  /* 0x000000060d047212 */ /* 0x000fe200078e3cff */
[----:B------:R-:W-:-:S04]  /*0540*/  VIADD R13, R5, 0xffd3c1d8 ;  /* 0xffd3c1d8050d7836 */ /* 0x000fc80000000000 */
[C---:B------:R-:W-:Y:S01]  /*0550*/  IMAD.SHL.U32 R17, R4.reuse, 0x10, RZ ;  /* 0x0000001004117824 */ /* 0x040fe200078e00ff */
[C---:B------:R-:W-:Y:S01]  /*0560*/  IADD3 R8, PT, PT, R13.reuse, 0xb0f8a, R10 ;  /* 0x000b0f8a0d087810 */ /* 0x040fe20007ffe00a */
[----:B------:R-:W-:Y:S01]  /*0570*/  IMAD.MOV.U32 R10, RZ, RZ, 0x2f800000 ;  /* 0x2f800000ff0a7424 */ /* 0x000fe200078e00ff */
[----:B------:R-:W-:Y:S02]  /*0580*/  IADD3 R9, PT, PT, R13, 0x587c5, R9 ;  /* 0x000587c50d097810 */ /* 0x000fe40007ffe009 */
[----:B------:R-:W-:Y:S02]  /*0590*/  LOP3.LUT R2, R4, R17, R2, 0x96, !PT ;  /* 0x0000001104027212 */ /* 0x000fe400078e9602 */
[----:B------:R-:W-:Y:S02]  /*05a0*/  I2FP.F32.U32 R9, R9 ;  /* 0x0000000900097245 */ /* 0x000fe40000201000 */
[----:B------:R-:W-:Y:S02]  /*05b0*/  LOP3.LUT R2, R2, R15, RZ, 0x3c, !PT ;  /* 0x0000000f02027212 */ /* 0x000fe400078e3cff */
[----:B------:R-:W-:Y:S01]  /*05c0*/  I2FP.F32.U32 R15, R8 ;  /* 0x00000008000f7245 */ /* 0x000fe20000201000 */
[-C--:B------:R-:W-:Y:S01]  /*05d0*/  FFMA R9, R9, R10.reuse, 1.1641532182693481445e-10 ;  /* 0x2f00000009097423 */ /* 0x080fe2000000000a */
[C---:B------:R-:W-:Y:S01]  /*05e0*/  IADD3 R8, PT, PT, R13.reuse, 0x161f14, R7 ;  /* 0x00161f140d087810 */ /* 0x040fe20007ffe007 */
[----:B------:R-:W-:Y:S01]  /*05f0*/  IMAD.SHL.U32 R17, R2, 0x10, RZ ;  /* 0x0000001002117824 */ /* 0x000fe200078e00ff */
[----:B------:R-:W-:Y:S01]  /*0600*/  IADD3 R11, PT, PT, R13, 0x10974f, R11 ;  /* 0x0010974f0d0b7810 */ /* 0x000fe20007ffe00b */
[----:B------:R-:W-:Y:S01]  /*0610*/  FFMA R15, R15, R10, 1.1641532182693481445e-10 ;  /* 0x2f0000000f0f7423 */ /* 0x000fe2000000000a */
[----:B------:R-:W-:-:S02]  /*0620*/  IADD3 R16, PT, PT, R13, 0x26b663, R2 ;  /* 0x0026b6630d107810 */ /* 0x000fc40007ffe002 */
[----:B------:R-:W-:Y:S02]  /*0630*/  LOP3.LUT R19, R12, R14, R17, 0x96, !PT ;  /* 0x0000000e0c137212 */ /* 0x000fe400078e9611 */
[----:B------:R-:W-:Y:S01]  /*0640*/  I2FP.F32.U32 R17, R8 ;  /* 0x0000000800117245 */ /* 0x000fe20000201000 */
[----:B------:R-:W-:Y:S01]  /*0650*/  FMUL R8, R15, R15 ;  /* 0x0000000f0f087220 */ /* 0x000fe20000400000 */
[----:B------:R-:W-:Y:S02]  /*0660*/  IADD3 R15, PT, PT, R13, 0x212e9e, R4 ;  /* 0x00212e9e0d0f7810 */ /* 0x000fe40007ffe004 */
[----:B------:R-:W-:Y:S01]  /*0670*/  I2FP.F32.U32 R11, R11 ;  /* 0x0000000b000b7245 */ /* 0x000fe20000201000 */
[----:B------:R-:W-:Y:S01]  /*0680*/  FFMA R9, R9, R9, R8 ;  /* 0x0000000909097223 */ /* 0x000fe20000000008 */
[----:B------:R-:W-:Y:S01]  /*0690*/  FFMA R17, R17, R10, 1.1641532182693481445e-10 ;  /* 0x2f00000011117423 */ /* 0x000fe2000000000a */
[----:B------:R-:W-:Y:S02]  /*06a0*/  LOP3.LUT R8, R19, R2, RZ, 0x3c, !PT ;  /* 0x0000000213087212 */ /* 0x000fe400078e3cff */
[----:B------:R-:W-:Y:S01]  /*06b0*/  IADD3 R14, PT, PT, R13, 0x1ba6d9, R6 ;  /* 0x001ba6d90d0e7810 */ /* 0x000fe20007ffe006 */
[----:B------:R-:W-:Y:S01]  /*06c0*/  FMUL R12, R17, R17 ;  /* 0x00000011110c7220 */ /* 0x000fe20000400000 */
[----:B------:R-:W-:Y:S01]  /*06d0*/  I2FP.F32.U32 R15, R15 ;  /* 0x0000000f000f7245 */ /* 0x000fe20000201000 */
[----:B------:R-:W-:Y:S01]  /*06e0*/  IMAD.IADD R17, R8, 0x1, R5 ;  /* 0x0000000108117824 */ /* 0x000fe200078e0205 */
[----:B------:R-:W-:Y:S01]  /*06f0*/  I2FP.F32.U32 R13, R14 ;  /* 0x0000000e000d7245 */ /* 0x000fe20000201000 */
[-C--:B------:R-:W-:Y:S01]  /*0700*/  FFMA R11, R11, R10.reuse, 1.1641532182693481445e-10 ;  /* 0x2f0000000b0b7423 */ /* 0x080fe2000000000a */
[----:B------:R-:W-:Y:S01]  /*0710*/  FSETP.GTU.AND P0, PT, R9, 1, PT ;  /* 0x3f8000000900780b */ /* 0x000fe20003f0c000 */
[----:B------:R-:W-:Y:S01]  /*0720*/  FFMA R15, R15, R10, 1.1641532182693481445e-10 ;  /* 0x2f0000000f0f7423 */ /* 0x000fe2000000000a */
[----:B------:R-:W-:Y:S01]  /*0730*/  I2FP.F32.U32 R19, R17 ;  /* 0x0000001100137245 */ /* 0x000fe20000201000 */
[----:B------:R-:W-:Y:S01]  /*0740*/  FFMA R12, R11, R11, R12 ;  /* 0x0000000b0b0c7223 */ /* 0x000fe2000000000c */
[----:B------:R-:W-:Y:S01]  /*0750*/  I2FP.F32.U32 R17, R16 ;  /* 0x0000001000117245 */ /* 0x000fe20000201000 */
[-C--:B------:R-:W-:Y:S01]  /*0760*/  FFMA R13, R13, R10.reuse, 1.1641532182693481445e-10 ;  /* 0x2f0000000d0d7423 */ /* 0x080fe2000000000a */
[----:B------:R-:W-:Y:S01]  /*0770*/  SEL R11, RZ, 0x1, P0 ;  /* 0x00000001ff0b7807 */ /* 0x000fe20000000000 */
[-C--:B------:R-:W-:Y:S01]  /*0780*/  FFMA R19, R19, R10.reuse, 1.1641532182693481445e-10 ;  /* 0x2f00000013137423 */ /* 0x080fe2000000000a */
[----:B------:R-:W-:Y:S01]  /*0790*/  FSETP.GTU.AND P1, PT, R12, 1, PT ;  /* 0x3f8000000c00780b */ /* 0x000fe20003f2c000 */
[----:B------:R-:W-:Y:S01]  /*07a0*/  FFMA R17, R17, R10, 1.1641532182693481445e-10 ;  /* 0x2f00000011117423 */ /* 0x000fe2000000000a */
[----:B------:R-:W-:Y:S01]  /*07b0*/  FMUL R10, R15, R15 ;  /* 0x0000000f0f0a7220 */ /* 0x000fe20000400000 */
[----:B------:R-:W-:Y:S01]  /*07c0*/  FMUL R14, R19, R19 ;  /* 0x00000013130e7220 */ /* 0x000fe20000400000 */
[----:B------:R-:W-:-:S02]  /*07d0*/  SEL R9, RZ, 0x1, P1 ;  /* 0x00000001ff097807 */ /* 0x000fc40000800000 */
[----:B------:R-:W-:Y:S01]  /*07e0*/  FFMA R10, R13, R13, R10 ;  /* 0x0000000d0d0a7223 */ /* 0x000fe2000000000a */
[----:B------:R-:W-:-:S04]  /*07f0*/  FFMA R14, R17, R17, R14 ;  /* 0x00000011110e7223 */ /* 0x000fc8000000000e */
[----:B------:R-:W-:Y:S02]  /*0800*/  FSETP.GTU.AND P2, PT, R10, 1, PT ;  /* 0x3f8000000a00780b */ /* 0x000fe40003f4c000 */
[----:B------:R-:W-:Y:S02]  /*0810*/  FSETP.GTU.AND P3, PT, R14, 1, PT ;  /* 0x3f8000000e00780b */ /* 0x000fe40003f6c000 */
[----:B------:R-:W-:Y:S02]  /*0820*/  IADD3 R10, P0, P1, R9, R0, R11 ;  /* 0x00000000090a7210 */ /* 0x000fe4000791e00b */
[----:B------:R-:W-:Y:S02]  /*0830*/  SEL R9, RZ, 0x1, P2 ;  /* 0x00000001ff097807 */ /* 0x000fe40001000000 */
[----:B------:R-:W-:Y:S02]  /*0840*/  SEL R0, RZ, 0x1, P3 ;  /* 0x00000001ff007807 */ /* 0x000fe40001800000 */
[----:B------:R-:W-:-:S02]  /*0850*/  IADD3.X R3, PT, PT, RZ, R3, RZ, P0, P1 ;  /* 0x00000003ff037210 */ /* 0x000fc400007e24ff */
[----:B------:R-:W-:Y:S01]  /*0860*/  IADD3 R0, P2, P3, R0, R10, R9 ;  /* 0x0000000a00007210 */ /* 0x000fe20007b5e009 */
[----:B------:R-:W-:Y:S02]  /*0870*/  IMAD.MOV.U32 R9, RZ, RZ, R5 ;  /* 0x000000ffff097224 */ /* 0x000fe400078e0005 */
[----:B------:R-:W-:Y:S01]  /*0880*/  VIADD R5, R5, 0x2c3e28 ;  /* 0x002c3e2805057836 */ /* 0x000fe20000000000 */
[----:B------:R-:W-:Y:S01]  /*0890*/  IADD3.X R3, PT, PT, RZ, R3, RZ, P2, P3 ;  /* 0x00000003ff037210 */ /* 0x000fe200017e64ff */
[----:B------:R-:W-:Y:S08]  /*08a0*/  BRA.U UP0, `(.L_x_2) ;  /* 0xfffffff9006c7547 */ /* 0x000ff0000b83ffff */
.L_x_1:
[----:B------:R-:W-:-:S04]  /*08b0*/  UISETP.NE.U32.AND UP0, UPT, UR10, URZ, UPT ;  /* 0x000000ff0a00728c */ /* 0x000fc8000bf05070 */
[----:B------:R-:W-:-:S09]  /*08c0*/  UISETP.NE.AND.EX UP0, UPT, UR4, URZ, UPT, UP0 ;  /* 0x000000ff0400728c */ /* 0x000fd2000bf05300 */
[----:B------:R-:W-:Y:S05]  /*08d0*/  BRA.U !UP0, `(.L_x_0) ;  /* 0x0000000108947547 */ /* 0x000fea000b800000 */
[----:B------:R-:W-:-:S07]  /*08e0*/  VIADD R5, R9, 0xb0f8a ;  /* 0x000b0f8a09057836 */ /* 0x000fce0000000000 */
.L_x_3:
[----:B------:R-:W-:Y:S01]  /*08f0*/  SHF.R.U32.HI R10, RZ, 0x2, R7 ;  /* 0x00000002ff0a7819 */ /* 0x000fe20000011607 */
[----:B------:R-:W-:Y:S01]  /*0900*/  UIADD3 UR10, UP0, UPT, UR10, -0x1, URZ ;  /* 0xffffffff0a0a7890 */ /* 0x000fe2000ff1e0ff */
[----:B------:R-:W-:Y:S02]  /*0910*/  SHF.R.U32.HI R11, RZ, 0x2, R6 ;  /* 0x00000002ff0b7819 */ /* 0x000fe40000011606 */
[----:B------:R-:W-:Y:S01]  /*0920*/  LOP3.LUT R10, R10, R7, RZ, 0x3c, !PT ;  /* 0x000000070a0a7212 */ /* 0x000fe200078e3cff */
[----:B------:R-:W-:Y:S01]  /*0930*/  IMAD.SHL.U32 R7, R8, 0x10, RZ ;  /* 0x0000001008077824 */ /* 0x000fe200078e00ff */
[----:B------:R-:W-:Y:S01]  /*0940*/  LOP3.LUT R11, R11, R6, RZ, 0x3c, !PT ;  /* 0x000000060b0b7212 */ /* 0x000fe200078e3cff */
[----:B------:R-:W-:Y:S02]  /*0950*/  UIADD3.X UR4, UPT, UPT, UR4, -0x1, URZ, UP0, !UPT ;  /* 0xffffffff04047890 */ /* 0x000fe400087fe4ff */
[----:B------:R-:W-:Y:S01]  /*0960*/  IMAD.SHL.U32 R9, R10, 0x2, RZ ;  /* 0x000000020a097824 */ /* 0x000fe200078e00ff */
[----:B------:R-:W-:-:S04]  /*0970*/  UISETP.NE.U32.AND UP0, UPT, UR10, URZ, UPT ;  /* 0x000000ff0a00728c */ /* 0x000fc8000bf05070 */
[----:B------:R-:W-:Y:S01]  /*0980*/  LOP3.LUT R7, R8, R7, R9, 0x96, !PT ;  /* 0x0000000708077212 */ /* 0x000fe200078e9609 */
[----:B------:R-:W-:Y:S01]  /*0990*/  IMAD.MOV.U32 R9, RZ, RZ, R2 ;  /* 0x000000ffff097224 */ /* 0x000fe200078e0002 */
[----:B------:R-:W-:Y:S02]  /*09a0*/  UISETP.NE.AND.EX UP0, UPT, UR4, URZ, UPT, UP0 ;  /* 0x000000ff0400728c */ /* 0x000fe4000bf05300 */
[----:B------:R-:W-:Y:S01]  /*09b0*/  LOP3.LUT R2, R7, R10, RZ, 0x3c, !PT ;  /* 0x0000000a07027212 */ /* 0x000fe200078e3cff */
[----:B------:R-:W-:Y:S02]  /*09c0*/  IMAD.SHL.U32 R7, R11, 0x2, RZ ;  /* 0x000000020b077824 */ /* 0x000fe400078e00ff */
[----:B------:R-:W-:Y:S02]  /*09d0*/  IMAD.MOV.U32 R10, RZ, RZ, 0x2f800000 ;  /* 0x2f800000ff0a7424 */ /* 0x000fe400078e00ff */
[----:B------:R-:W-:-:S05]  /*09e0*/  IMAD.SHL.U32 R6, R2, 0x10, RZ ;  /* 0x0000001002067824 */ /* 0x000fca00078e00ff */
[----:B------:R-:W-:Y:S02]  /*09f0*/  LOP3.LUT R7, R11, R7, R6, 0x96, !PT ;  /* 0x000000070b077212 */ /* 0x000fe400078e9606 */
[----:B------:R-:W-:Y:S02]  /*0a00*/  IADD3 R6, PT, PT, R5, -0x587c5, R2 ;  /* 0xfffa783b05067810 */ /* 0x000fe40007ffe002 */
[----:B------:R-:W-:Y:S02]  /*0a10*/  LOP3.LUT R12, R7, R2, RZ, 0x3c, !PT ;  /* 0x00000002070c7212 */ /* 0x000fe400078e3cff */
[----:B------:R-:W-:-:S03]  /*0a20*/  I2FP.F32.U32 R6, R6 ;  /* 0x0000000600067245 */ /* 0x000fc60000201000 */
[----:B------:R-:W-:Y:S02]  /*0a30*/  IMAD.IADD R7, R12, 0x1, R5 ;  /* 0x000000010c077824 */ /* 0x000fe400078e0205 */
[----:B------:R-:W-:Y:S01]  /*0a40*/  FFMA R6, R6, R10, 1.1641532182693481445e-10 ;  /* 0x2f00000006067423 */ /* 0x000fe2000000000a */
[----:B------:R-:W-:Y:S02]  /*0a50*/  VIADD R5, R5, 0xb0f8a ;  /* 0x000b0f8a05057836 */ /* 0x000fe40000000000 */
[----:B------:R-:W-:-:S05]  /*0a60*/  I2FP.F32.U32 R7, R7 ;  /* 0x0000000700077245 */ /* 0x000fca0000201000 */
[----:B------:R-:W-:-:S04]  /*0a70*/  FFMA R7, R7, R10, 1.1641532182693481445e-10 ;  /* 0x2f00000007077423 */ /* 0x000fc8000000000a */
[----:B------:R-:W-:-:S04]  /*0a80*/  FMUL R7, R7, R7 ;  /* 0x0000000707077220 */ /* 0x000fc80000400000 */
[----:B------:R-:W-:Y:S01]  /*0a90*/  FFMA R7, R6, R6, R7 ;  /* 0x0000000606077223 */ /* 0x000fe20000000007 */
[----:B------:R-:W-:-:S04]  /*0aa0*/  IMAD.MOV.U32 R6, RZ, RZ, R9 ;  /* 0x000000ffff067224 */ /* 0x000fc800078e0009 */
[----:B------:R-:W-:-:S04]  /*0ab0*/  FSETP.GTU.AND P0, PT, R7, 1, PT ;  /* 0x3f8000000700780b */ /* 0x000fc80003f0c000 */
[----:B------:R-:W-:-:S04]  /*0ac0*/  SEL R7, RZ, 0x1, P0 ;  /* 0x00000001ff077807 */ /* 0x000fc80000000000 */
[----:B------:R-:W-:Y:S01]  /*0ad0*/  IADD3 R0, P0, PT, R0, R7, RZ ;  /* 0x0000000700007210 */ /* 0x000fe20007f1e0ff */
[----:B------:R-:W-:Y:S02]  /*0ae0*/  IMAD.MOV.U32 R7, RZ, RZ, R4 ;  /* 0x000000ffff077224 */ /* 0x000fe400078e0004 */
[----:B------:R-:W-:Y:S02]  /*0af0*/  IMAD.MOV.U32 R4, RZ, RZ, R8 ;  /* 0x000000ffff047224 */ /* 0x000fe400078e0008 */
[----:B------:R-:W-:Y:S02]  /*0b00*/  IMAD.MOV.U32 R8, RZ, RZ, R12 ;  /* 0x000000ffff087224 */ /* 0x000fe400078e000c */
[----:B------:R-:W-:Y:S01]  /*0b10*/  IMAD.X R3, RZ, RZ, R3, P0 ;  /* 0x000000ffff037224 */ /* 0x000fe200000e0603 */
[----:B------:R-:W-:Y:S06]  /*0b20*/  BRA.U UP0, `(.L_x_3) ;  /* 0xfffffffd00707547 */ /* 0x000fec000b83ffff */
.L_x_0:
[----:B------:R-:W0:Y:S01]  /*0b30*/  LDC.64 R4, c[0x0][0x388] ;  /* 0x0000e200ff047b82 */ /* 0x000e220000000a00 */
[----:B------:R-:W-:-:S05]  /*0b40*/  IMAD.MOV.U32 R2, RZ, RZ, R0 ;  /* 0x000000ffff027224 */ /* 0x000fca00078e0000 */
[----:B0-----:R-:W-:Y:S01]  /*0b50*/  REDG.E.ADD.64.STRONG.GPU desc[UR8][R4.64], R2 ;  /* 0x000000020400798e */ /* 0x001fe2000c12e508 */
[----:B------:R-:W-:Y:S05]  /*0b60*/  EXIT ;  /* 0x000000000000794d */ /* 0x000fea0003800000 */
.L_x_4:
[----:B------:R-:W-:-:S00]  /*0b70*/  BRA `(.L_x_4) ;  /* 0xfffffffc00fc7947 */ /* 0x000fc0000383ffff */
[----:B------:R-:W-:-:S00]  /*0b80*/  NOP ;  /* 0x0000000000007918 */ /* 0x000fc00000000000 */
[----:B------:R-:W-:-:S00]  /*0b90*/  NOP ;  /* 0x0000000000007918 */ /* 0x000fc00000000000 */
[----:B------:R-:W-:-:S00]  /*0ba0*/  NOP ;  /* 0x0000000000007918 */ /* 0x000fc00000000000 */
[----:B------:R-:W-:-:S00]  /*0bb0*/  NOP ;  /* 0x0000000000007918 */ /* 0x000fc00000000000 */
[----:B------:R-:W-:-:S00]  /*0bc0*/  NOP ;  /* 0x0000000000007918 */ /* 0x000fc00000000000 */
[----:B------:R-:W-:-:S00]  /*0bd0*/  NOP ;  /* 0x0000000000007918 */ /* 0x000fc00000000000 */
[----:B------:R-:W-:-:S00]  /*0be0*/  NOP ;  /* 0x0000000000007918 */ /* 0x000fc00000000000 */
[----:B------:R-:W-:-:S00]  /*0bf0*/  NOP ;  /* 0x0000000000007918 */ /* 0x000fc00000000000 */
.L_x_5:


//--------------------- .nv.global.init           --------------------------
	.section	.nv.global.init,"aw",@progbits
	.align	4
.nv.global.init:
	.type		mrg32k3aM1SubSeq,@object
	.size		mrg32k3aM1SubSeq,(mrg32k3aM2SubSeq - mrg32k3aM1SubSeq)
mrg32k3aM1SubSeq:
        /*0000*/ 	.byte	0x0b, 0xcc, 0xee, 0x04, 0x73, 0x29, 0x8b, 0x6f, 0xf6, 0x53, 0x03, 0xf6, 0x23, 0xf6, 0xea, 0xda
        /* <DEDUP_REMOVED lines=125> */
	.type		mrg32k3aM2SubSeq,@object
	.size		mrg32k3aM2SubSeq,(mrg32k3aM1 - mrg32k3aM2SubSeq)
mrg32k3aM2SubSeq:
        /* <DEDUP_REMOVED lines=126> */
	.type		mrg32k3aM1,@object
	.size		mrg32k3aM1,(mrg32k3aM1Seq - mrg32k3aM1)
mrg32k3aM1:
        /* <DEDUP_REMOVED lines=144> */
	.type		mrg32k3aM1Seq,@object
	.size		mrg32k3aM1Seq,(mrg32k3aM2 - mrg32k3aM1Seq)
mrg32k3aM1Seq:
        /* <DEDUP_REMOVED lines=144> */
	.type		mrg32k3aM2,@object
	.size		mrg32k3aM2,(mrg32k3aM2Seq - mrg32k3aM2)
mrg32k3aM2:
        /* <DEDUP_REMOVED lines=144> */
	.type		mrg32k3aM2Seq,@object
	.size		mrg32k3aM2Seq,(precalc_xorwow_matrix - mrg32k3aM2Seq)
mrg32k3aM2Seq:
        /* <DEDUP_REMOVED lines=144> */
	.type		precalc_xorwow_matrix,@object
	.size		precalc_xorwow_matrix,(precalc_xorwow_offset_matrix - precalc_xorwow_matrix)
precalc_xorwow_matrix:
        /* <DEDUP_REMOVED lines=6400> */
	.type		precalc_xorwow_offset_matrix,@object
	.size		precalc_xorwow_offset_matrix,(.L_1 - precalc_xorwow_offset_matrix)
precalc_xorwow_offset_matrix:
        /* <DEDUP_REMOVED lines=6400> */
.L_1:


//--------------------- .nv.shared.reserved.0     --------------------------
	.section	.nv.shared.reserved.0,"aw",@nobits
	.weak		__nv_reservedSMEM_offset_0_alias
	.size		__nv_reservedSMEM_offset_0_alias, 0, 64
	.other		__nv_reservedSMEM_offset_0_alias,@"STO_CUDA_RESERVED_SHARED STV_DEFAULT"
__nv_reservedSMEM_offset_0_alias:
	.zero		0
	.zero		64


//--------------------- .nv.constant0._Z14monte_carlo_pixPyx --------------------------
	.section	.nv.constant0._Z14monte_carlo_pixPyx,"a",@progbits
	.sectionflags	@""
	.align	4
.nv.constant0._Z14monte_carlo_pixPyx:
	.zero		920


//--------------------- SYMBOLS --------------------------

	.type		.nv.reservedSmem.offset0,@object
	.size		.nv.reservedSmem.offset0,0x4
